//
// Generated by NVIDIA NVVM Compiler
//
// Compiler Build ID: CL-36424714
// Cuda compilation tools, release 13.0, V13.0.88
// Based on NVVM 20.0.0
//

.version 9.0
.target sm_100
.address_size 64

	// .globl	_Z5fetchymm
.extern .func  (.param .b32 func_retval0) vprintf
(
	.param .b64 vprintf_param_0,
	.param .b64 vprintf_param_1
)
;
.global .align 1 .b8 $str[24] = {10, 87, 105, 100, 116, 104, 58, 32, 37, 100, 44, 32, 72, 101, 105, 103, 104, 116, 58, 32, 37, 100, 10};
.global .align 1 .b8 $str$1[8] = {117, 32, 61, 32, 37, 102, 10};
.global .align 1 .b8 $str$2[9] = {97, 120, 32, 61, 32, 37, 102, 10};

.visible .entry _Z5fetchymm(
	.param .u64 _Z5fetchymm_param_0,
	.param .u64 _Z5fetchymm_param_1,
	.param .u64 _Z5fetchymm_param_2
)
{
	.local .align 16 .b8 	__local_depot0[16];
	.reg .b64 	%SP;
	.reg .b64 	%SPL;
	.reg .pred 	%p<11>;
	.reg .b32 	%r<38>;
	.reg .b32 	%f<43>;
	.reg .b64 	%rd<53>;
	.reg .b64 	%fd<15>;

	mov.u64 	%SPL, __local_depot0;
	cvta.local.u64 	%SP, %SPL;
	ld.param.u64 	%rd14, [_Z5fetchymm_param_0];
	ld.param.u64 	%rd15, [_Z5fetchymm_param_1];
	ld.param.u64 	%rd16, [_Z5fetchymm_param_2];
	add.u64 	%rd17, %SP, 0;
	add.u64 	%rd1, %SPL, 0;
	st.local.v2.u64 	[%rd1], {%rd15, %rd16};
	mov.u64 	%rd18, $str;
	cvta.global.u64 	%rd19, %rd18;
	{ // callseq 0, 0
	.param .b64 param0;
	st.param.b64 	[param0], %rd19;
	.param .b64 param1;
	st.param.b64 	[param1], %rd17;
	.param .b32 retval0;
	call.uni (retval0), 
	vprintf, 
	(
	param0, 
	param1
	);
	ld.param.b32 	%r1, [retval0];
	} // callseq 0
	setp.eq.s64 	%p1, %rd16, 0;
	setp.eq.s64 	%p2, %rd15, 0;
	or.pred  	%p3, %p1, %p2;
	@%p3 bra 	$L__BB0_11;
	and.b64  	%rd2, %rd15, -4;
	shl.b64 	%rd3, %rd15, 2;
	shl.b64 	%rd4, %rd15, 1;
	mov.b64 	%rd48, 0;
$L__BB0_2:
	setp.lt.u64 	%p4, %rd15, 4;
	mov.b64 	%rd52, 0;
	@%p4 bra 	$L__BB0_5;
	mov.u64 	%rd49, %rd48;
	mov.u64 	%rd50, %rd2;
$L__BB0_4:
	.pragma "nounroll";
	cvt.rn.f32.u64 	%f1, %rd49;
	add.f32 	%f2, %f1, 0f3F000000;
	cvt.rzi.s32.f32 	%r3, %f2;
	tex.1d.v4.f32.s32 	{%f3, %f4, %f5, %f6}, [%rd14, {%r3}];
	cvt.f64.f32 	%fd1, %f2;
	st.local.f64 	[%rd1], %fd1;
	mov.u64 	%rd22, $str$1;
	cvta.global.u64 	%rd23, %rd22;
	add.u64 	%rd24, %SP, 0;
	{ // callseq 1, 0
	.param .b64 param0;
	st.param.b64 	[param0], %rd23;
	.param .b64 param1;
	st.param.b64 	[param1], %rd24;
	.param .b32 retval0;
	call.uni (retval0), 
	vprintf, 
	(
	param0, 
	param1
	);
	ld.param.b32 	%r4, [retval0];
	} // callseq 1
	cvt.f64.f32 	%fd2, %f3;
	st.local.f64 	[%rd1], %fd2;
	mov.u64 	%rd25, $str$2;
	cvta.global.u64 	%rd26, %rd25;
	{ // callseq 2, 0
	.param .b64 param0;
	st.param.b64 	[param0], %rd26;
	.param .b64 param1;
	st.param.b64 	[param1], %rd24;
	.param .b32 retval0;
	call.uni (retval0), 
	vprintf, 
	(
	param0, 
	param1
	);
	ld.param.b32 	%r6, [retval0];
	} // callseq 2
	add.s64 	%rd27, %rd15, %rd49;
	cvt.rn.f32.u64 	%f7, %rd27;
	add.f32 	%f8, %f7, 0f3F000000;
	cvt.rzi.s32.f32 	%r8, %f8;
	tex.1d.v4.f32.s32 	{%f9, %f10, %f11, %f12}, [%rd14, {%r8}];
	cvt.f64.f32 	%fd3, %f8;
	st.local.f64 	[%rd1], %fd3;
	{ // callseq 3, 0
	.param .b64 param0;
	st.param.b64 	[param0], %rd23;
	.param .b64 param1;
	st.param.b64 	[param1], %rd24;
	.param .b32 retval0;
	call.uni (retval0), 
	vprintf, 
	(
	param0, 
	param1
	);
	ld.param.b32 	%r9, [retval0];
	} // callseq 3
	cvt.f64.f32 	%fd4, %f9;
	st.local.f64 	[%rd1], %fd4;
	{ // callseq 4, 0
	.param .b64 param0;
	st.param.b64 	[param0], %rd26;
	.param .b64 param1;
	st.param.b64 	[param1], %rd24;
	.param .b32 retval0;
	call.uni (retval0), 
	vprintf, 
	(
	param0, 
	param1
	);
	ld.param.b32 	%r11, [retval0];
	} // callseq 4
	add.s64 	%rd28, %rd4, %rd49;
	cvt.rn.f32.u64 	%f13, %rd28;
	add.f32 	%f14, %f13, 0f3F000000;
	cvt.rzi.s32.f32 	%r13, %f14;
	tex.1d.v4.f32.s32 	{%f15, %f16, %f17, %f18}, [%rd14, {%r13}];
	cvt.f64.f32 	%fd5, %f14;
	st.local.f64 	[%rd1], %fd5;
	{ // callseq 5, 0
	.param .b64 param0;
	st.param.b64 	[param0], %rd23;
	.param .b64 param1;
	st.param.b64 	[param1], %rd24;
	.param .b32 retval0;
	call.uni (retval0), 
	vprintf, 
	(
	param0, 
	param1
	);
	ld.param.b32 	%r14, [retval0];
	} // callseq 5
	cvt.f64.f32 	%fd6, %f15;
	st.local.f64 	[%rd1], %fd6;
	{ // callseq 6, 0
	.param .b64 param0;
	st.param.b64 	[param0], %rd26;
	.param .b64 param1;
	st.param.b64 	[param1], %rd24;
	.param .b32 retval0;
	call.uni (retval0), 
	vprintf, 
	(
	param0, 
	param1
	);
	ld.param.b32 	%r16, [retval0];
	} // callseq 6
	mad.lo.s64 	%rd29, %rd15, 3, %rd49;
	cvt.rn.f32.u64 	%f19, %rd29;
	add.f32 	%f20, %f19, 0f3F000000;
	cvt.rzi.s32.f32 	%r18, %f20;
	tex.1d.v4.f32.s32 	{%f21, %f22, %f23, %f24}, [%rd14, {%r18}];
	cvt.f64.f32 	%fd7, %f20;
	st.local.f64 	[%rd1], %fd7;
	{ // callseq 7, 0
	.param .b64 param0;
	st.param.b64 	[param0], %rd23;
	.param .b64 param1;
	st.param.b64 	[param1], %rd24;
	.param .b32 retval0;
	call.uni (retval0), 
	vprintf, 
	(
	param0, 
	param1
	);
	ld.param.b32 	%r19, [retval0];
	} // callseq 7
	cvt.f64.f32 	%fd8, %f21;
	st.local.f64 	[%rd1], %fd8;
	{ // callseq 8, 0
	.param .b64 param0;
	st.param.b64 	[param0], %rd26;
	.param .b64 param1;
	st.param.b64 	[param1], %rd24;
	.param .b32 retval0;
	call.uni (retval0), 
	vprintf, 
	(
	param0, 
	param1
	);
	ld.param.b32 	%r21, [retval0];
	} // callseq 8
	add.s64 	%rd50, %rd50, -4;
	add.s64 	%rd49, %rd49, %rd3;
	setp.ne.s64 	%p5, %rd50, 0;
	mov.u64 	%rd52, %rd2;
	@%p5 bra 	$L__BB0_4;
$L__BB0_5:
	and.b64  	%rd30, %rd15, 3;
	setp.eq.s64 	%p6, %rd30, 0;
	@%p6 bra 	$L__BB0_10;
	setp.eq.s64 	%p7, %rd30, 1;
	@%p7 bra 	$L__BB0_8;
	mad.lo.s64 	%rd31, %rd52, %rd15, %rd48;
	cvt.rn.f32.u64 	%f25, %rd31;
	add.f32 	%f26, %f25, 0f3F000000;
	cvt.rzi.s32.f32 	%r23, %f26;
	tex.1d.v4.f32.s32 	{%f27, %f28, %f29, %f30}, [%rd14, {%r23}];
	cvt.f64.f32 	%fd9, %f26;
	st.local.f64 	[%rd1], %fd9;
	mov.u64 	%rd32, $str$1;
	cvta.global.u64 	%rd33, %rd32;
	add.u64 	%rd34, %SP, 0;
	{ // callseq 9, 0
	.param .b64 param0;
	st.param.b64 	[param0], %rd33;
	.param .b64 param1;
	st.param.b64 	[param1], %rd34;
	.param .b32 retval0;
	call.uni (retval0), 
	vprintf, 
	(
	param0, 
	param1
	);
	ld.param.b32 	%r24, [retval0];
	} // callseq 9
	cvt.f64.f32 	%fd10, %f27;
	st.local.f64 	[%rd1], %fd10;
	mov.u64 	%rd35, $str$2;
	cvta.global.u64 	%rd36, %rd35;
	{ // callseq 10, 0
	.param .b64 param0;
	st.param.b64 	[param0], %rd36;
	.param .b64 param1;
	st.param.b64 	[param1], %rd34;
	.param .b32 retval0;
	call.uni (retval0), 
	vprintf, 
	(
	param0, 
	param1
	);
	ld.param.b32 	%r26, [retval0];
	} // callseq 10
	add.s64 	%rd37, %rd52, 1;
	and.b64  	%rd38, %rd37, 4294967295;
	mad.lo.s64 	%rd39, %rd38, %rd15, %rd48;
	cvt.rn.f32.u64 	%f31, %rd39;
	add.f32 	%f32, %f31, 0f3F000000;
	cvt.rzi.s32.f32 	%r28, %f32;
	tex.1d.v4.f32.s32 	{%f33, %f34, %f35, %f36}, [%rd14, {%r28}];
	cvt.f64.f32 	%fd11, %f32;
	st.local.f64 	[%rd1], %fd11;
	{ // callseq 11, 0
	.param .b64 param0;
	st.param.b64 	[param0], %rd33;
	.param .b64 param1;
	st.param.b64 	[param1], %rd34;
	.param .b32 retval0;
	call.uni (retval0), 
	vprintf, 
	(
	param0, 
	param1
	);
	ld.param.b32 	%r29, [retval0];
	} // callseq 11
	cvt.f64.f32 	%fd12, %f33;
	st.local.f64 	[%rd1], %fd12;
	{ // callseq 12, 0
	.param .b64 param0;
	st.param.b64 	[param0], %rd36;
	.param .b64 param1;
	st.param.b64 	[param1], %rd34;
	.param .b32 retval0;
	call.uni (retval0), 
	vprintf, 
	(
	param0, 
	param1
	);
	ld.param.b32 	%r31, [retval0];
	} // callseq 12
	add.s64 	%rd40, %rd52, 2;
	and.b64  	%rd52, %rd40, 4294967295;
$L__BB0_8:
	and.b64  	%rd41, %rd15, 1;
	setp.eq.b64 	%p8, %rd41, 1;
	not.pred 	%p9, %p8;
	@%p9 bra 	$L__BB0_10;
	mad.lo.s64 	%rd42, %rd52, %rd15, %rd48;
	cvt.rn.f32.u64 	%f37, %rd42;
	add.f32 	%f38, %f37, 0f3F000000;
	cvt.rzi.s32.f32 	%r33, %f38;
	tex.1d.v4.f32.s32 	{%f39, %f40, %f41, %f42}, [%rd14, {%r33}];
	cvt.f64.f32 	%fd13, %f38;
	st.local.f64 	[%rd1], %fd13;
	mov.u64 	%rd43, $str$1;
	cvta.global.u64 	%rd44, %rd43;
	add.u64 	%rd45, %SP, 0;
	{ // callseq 13, 0
	.param .b64 param0;
	st.param.b64 	[param0], %rd44;
	.param .b64 param1;
	st.param.b64 	[param1], %rd45;
	.param .b32 retval0;
	call.uni (retval0), 
	vprintf, 
	(
	param0, 
	param1
	);
	ld.param.b32 	%r34, [retval0];
	} // callseq 13
	cvt.f64.f32 	%fd14, %f39;
	st.local.f64 	[%rd1], %fd14;
	mov.u64 	%rd46, $str$2;
	cvta.global.u64 	%rd47, %rd46;
	{ // callseq 14, 0
	.param .b64 param0;
	st.param.b64 	[param0], %rd47;
	.param .b64 param1;
	st.param.b64 	[param1], %rd45;
	.param .b32 retval0;
	call.uni (retval0), 
	vprintf, 
	(
	param0, 
	param1
	);
	ld.param.b32 	%r36, [retval0];
	} // callseq 14
$L__BB0_10:
	add.s64 	%rd48, %rd48, 1;
	setp.gt.u64 	%p10, %rd16, %rd48;
	@%p10 bra 	$L__BB0_2;
$L__BB0_11:
	ret;

}


// ===== COMPILED SASS (sm_100) =====

	.target	sm_100

	.elftype	@"ET_EXEC"


//--------------------- .note.nv.tkinfo           --------------------------
	.section	.note.nv.tkinfo,"",@"SHT_NOTE"
	.sectionflags	@"SHF_NOTE_NV_TKINFO"
	.tkinfo
        /*0018*/ 	.word	0x00000002
        /*0030*/ 	.string	""
        /*0030*/ 	.string	"ptxas"
        /*0030*/ 	.string	"Cuda compilation tools, release 13.0, V13.0.88"
        /*0030*/ 	.string	"Build cuda_13.0.r13.0/compiler.36424714_0"
        /*0030*/ 	.string	"-arch sm_100 -m 64 "



//--------------------- .note.nv.cuinfo           --------------------------
	.section	.note.nv.cuinfo,"",@"SHT_NOTE"
	.sectionflags	@"SHF_NOTE_NV_CUINFO"
        /*0018*/ 	.short	0x0002
        /*001a*/ 	.short	0x0064
        /*001c*/ 	.short	0x0082
	.zero		2


//--------------------- .nv.info                  --------------------------
	.section	.nv.info,"",@"SHT_CUDA_INFO"
	.align	4


	//----- nvinfo : EIATTR_REGCOUNT
	.align		4
        /*0000*/ 	.byte	0x04, 0x2f
        /*0002*/ 	.short	(.L_4 - .L_3)
	.align		4
.L_3:
        /*0004*/ 	.word	index@(_Z5fetchymm)
        /*0008*/ 	.word	0x00000022


	//----- nvinfo : EIATTR_FRAME_SIZE
	.align		4
.L_4:
        /*000c*/ 	.byte	0x04, 0x11
        /*000e*/ 	.short	(.L_6 - .L_5)
	.align		4
.L_5:
        /*0010*/ 	.word	index@(_Z5fetchymm)
        /*0014*/ 	.word	0x00000010


	//----- nvinfo : EIATTR_MIN_STACK_SIZE
	.align		4
.L_6:
        /*0018*/ 	.byte	0x04, 0x12
        /*001a*/ 	.short	(.L_8 - .L_7)
	.align		4
.L_7:
        /*001c*/ 	.word	index@(_Z5fetchymm)
        /*0020*/ 	.word	0x00000010
.L_8:


//--------------------- .nv.compat                --------------------------
	.section	.nv.compat,"",@"SHT_CUDA_COMPAT_INFO"
	.align	4
        /*0000*/ 	.byte	0x02, 0x09, 0x00, 0x00, 0x02, 0x02, 0x02, 0x00, 0x02, 0x05, 0x05, 0x00, 0x03, 0x07, 0x01, 0x01
        /*0010*/ 	.byte	0x02, 0x03, 0x00, 0x00, 0x02, 0x06, 0x01, 0x00, 0x04, 0x0b, 0x08, 0x00, 0x09, 0x00, 0x00, 0x00
        /*0020*/ 	.byte	0x00, 0x00, 0x00, 0x00


//--------------------- .nv.info._Z5fetchymm      --------------------------
	.section	.nv.info._Z5fetchymm,"",@"SHT_CUDA_INFO"
	.sectionflags	@""
	.align	4


	//----- nvinfo : EIATTR_CUDA_API_VERSION
	.align		4
        /*0000*/ 	.byte	0x04, 0x37
        /*0002*/ 	.short	(.L_10 - .L_9)
.L_9:
        /*0004*/ 	.word	0x00000082


	//----- nvinfo : EIATTR_KPARAM_INFO
	.align		4
.L_10:
        /*0008*/ 	.byte	0x04, 0x17
        /*000a*/ 	.short	(.L_12 - .L_11)
.L_11:
        /*000c*/ 	.word	0x00000000
        /*0010*/ 	.short	0x0002
        /*0012*/ 	.short	0x0010
        /*0014*/ 	.byte	0x00, 0xf0, 0x21, 0x00


	//----- nvinfo : EIATTR_KPARAM_INFO
	.align		4
.L_12:
        /*0018*/ 	.byte	0x04, 0x17
        /*001a*/ 	.short	(.L_14 - .L_13)
.L_13:
        /*001c*/ 	.word	0x00000000
        /*0020*/ 	.short	0x0001
        /*0022*/ 	.short	0x0008
        /*0024*/ 	.byte	0x00, 0xf0, 0x21, 0x00


	//----- nvinfo : EIATTR_KPARAM_INFO
	.align		4
.L_14:
        /*0028*/ 	.byte	0x04, 0x17
        /*002a*/ 	.short	(.L_16 - .L_15)
.L_15:
        /*002c*/ 	.word	0x00000000
        /*0030*/ 	.short	0x0000
        /*0032*/ 	.short	0x0000
        /*0034*/ 	.byte	0x00, 0xf0, 0x21, 0x00


	//----- nvinfo : EIATTR_SPARSE_MMA_MASK
	.align		4
.L_16:
        /*0038*/ 	.byte	0x03, 0x50
        /*003a*/ 	.short	0x0000


	//----- nvinfo : EIATTR_MAXREG_COUNT
	.align		4
        /*003c*/ 	.byte	0x03, 0x1b
        /*003e*/ 	.short	0x00ff


	//----- nvinfo : EIATTR_EXTERNS
	.align		4
        /*0040*/ 	.byte	0x04, 0x0f
        /*0042*/ 	.short	(.L_18 - .L_17)


	//   ....[0]....
	.align		4
.L_17:
        /*0044*/ 	.word	index@(vprintf)


	//----- nvinfo : EIATTR_MERCURY_ISA_VERSION
	.align		4
.L_18:
        /*0048*/ 	.byte	0x03, 0x5f
        /*004a*/ 	.short	0x0101


	//----- nvinfo : EIATTR_VRC_CTA_INIT_COUNT
	.align		4
        /*004c*/ 	.byte	0x02, 0x4a
	.zero		1
	.zero		1


	//----- nvinfo : EIATTR_SYSCALL_OFFSETS
	.align		4
        /*0050*/ 	.byte	0x04, 0x46
        /*0052*/ 	.short	(.L_20 - .L_19)


	//   ....[0]....
.L_19:
        /*0054*/ 	.word	0x00000120


	//   ....[1]....
        /*0058*/ 	.word	0x00000420


	//   ....[2]....
        /*005c*/ 	.word	0x000004c0


	//   ....[3]....
        /*0060*/ 	.word	0x000005e0


	//   ....[4]....
        /*0064*/ 	.word	0x00000680


	//   ....[5]....
        /*0068*/ 	.word	0x000007a0


	//   ....[6]....
        /*006c*/ 	.word	0x00000840


	//   ....[7]....
        /*0070*/ 	.word	0x000009a0


	//   ....[8]....
        /*0074*/ 	.word	0x00000a40


	//   ....[9]....
        /*0078*/ 	.word	0x00000cb0


	//   ....[10]....
        /*007c*/ 	.word	0x00000d50


	//   ....[11]....
        /*0080*/ 	.word	0x00000ea0


	//   ....[12]....
        /*0084*/ 	.word	0x00000f40


	//   ....[13]....
        /*0088*/ 	.word	0x00001120


	//   ....[14]....
        /*008c*/ 	.word	0x000011c0


	//----- nvinfo : EIATTR_EXIT_INSTR_OFFSETS
	.align		4
.L_20:
        /*0090*/ 	.byte	0x04, 0x1c
        /*0092*/ 	.short	(.L_22 - .L_21)


	//   ....[0]....
.L_21:
        /*0094*/ 	.word	0x00000190


	//   ....[1]....
        /*0098*/ 	.word	0x00001230


	//----- nvinfo : EIATTR_CRS_STACK_SIZE
	.align		4
.L_22:
        /*009c*/ 	.byte	0x04, 0x1e
        /*009e*/ 	.short	(.L_24 - .L_23)
.L_23:
        /*00a0*/ 	.word	0x00000000


	//----- nvinfo : EIATTR_CBANK_PARAM_SIZE
	.align		4
.L_24:
        /*00a4*/ 	.byte	0x03, 0x19
        /*00a6*/ 	.short	0x0018


	//----- nvinfo : EIATTR_PARAM_CBANK
	.align		4
        /*00a8*/ 	.byte	0x04, 0x0a
        /*00aa*/ 	.short	(.L_26 - .L_25)
	.align		4
.L_25:
        /*00ac*/ 	.word	index@(.nv.constant0._Z5fetchymm)
        /*00b0*/ 	.short	0x0380
        /*00b2*/ 	.short	0x0018


	//----- nvinfo : EIATTR_SW_WAR
	.align		4
.L_26:
        /*00b4*/ 	.byte	0x04, 0x36
        /*00b6*/ 	.short	(.L_28 - .L_27)
.L_27:
        /*00b8*/ 	.word	0x00000008
.L_28:


//--------------------- .nv.callgraph             --------------------------
	.section	.nv.callgraph,"",@"SHT_CUDA_CALLGRAPH"
	.align	4
	.sectionentsize	8
	.align		4
        /*0000*/ 	.word	0x00000000
	.align		4
        /*0004*/ 	.word	0xffffffff
	.align		4
        /*0008*/ 	.word	index@(_Z5fetchymm)
	.align		4
        /*000c*/ 	.word	index@(vprintf)
	.align		4
        /*0010*/ 	.word	0x00000000
	.align		4
        /*0014*/ 	.word	0xfffffffe
	.align		4
        /*0018*/ 	.word	0x00000000
	.align		4
        /*001c*/ 	.word	0xfffffffd
	.align		4
        /*0020*/ 	.word	0x00000000
	.align		4
        /*0024*/ 	.word	0xfffffffc


//--------------------- .nv.constant4             --------------------------
	.section	.nv.constant4,"a",@progbits
	.align	8
	.align		8
.nv.constant4:
        /*0000*/ 	.dword	vprintf
	.align		8
        /*0008*/ 	.dword	$str
	.align		8
        /*0010*/ 	.dword	$str$1
	.align		8
        /*0018*/ 	.dword	$str$2


//--------------------- .text._Z5fetchymm         --------------------------
	.section	.text._Z5fetchymm,"ax",@progbits
	.align	128
        .global         _Z5fetchymm
        .type           _Z5fetchymm,@function
        .size           _Z5fetchymm,(.L_x_21 - _Z5fetchymm)
        .other          _Z5fetchymm,@"STO_CUDA_ENTRY STV_DEFAULT"
_Z5fetchymm:
.text._Z5fetchymm:
[----:B------:R-:W0:Y:S08]  /*0000*/  LDC R1, c[0x0][0x37c] ;  /* 0x0000df00ff017b82 */ /* 0x000e300000000800 */
[----:B------:R-:W1:Y:S01]  /*0010*/  LDC.64 R12, c[0x0][0x388] ;  /* 0x0000e200ff0c7b82 */ /* 0x000e620000000a00 */
[----:B------:R-:W2:Y:S01]  /*0020*/  LDCU UR4, c[0x0][0x2f8] ;  /* 0x00005f00ff0477ac */ /* 0x000ea20008000800 */
[----:B0-----:R-:W-:Y:S01]  /*0030*/  VIADD R1, R1, 0xfffffff0 ;  /* 0xfffffff001017836 */ /* 0x001fe20000000000 */
[----:B------:R-:W-:Y:S01]  /*0040*/  MOV R0, 0x0 ;  /* 0x0000000000007802 */ /* 0x000fe20000000f00 */
[----:B------:R-:W0:Y:S04]  /*0050*/  LDCU UR5, c[0x0][0x2fc] ;  /* 0x00005f80ff0577ac */ /* 0x000e280008000800 */
[----:B------:R-:W1:Y:S01]  /*0060*/  LDC.64 R14, c[0x0][0x390] ;  /* 0x0000e400ff0e7b82 */ /* 0x000e620000000a00 */
[----:B------:R-:W3:Y:S01]  /*0070*/  LDCU.64 UR6, c[0x4][0x8] ;  /* 0x01000100ff0677ac */ /* 0x000ee20008000a00 */
[----:B------:R-:W4:Y:S06]  /*0080*/  LDCU.64 UR36, c[0x0][0x388] ;  /* 0x00007100ff2477ac */ /* 0x000f2c0008000a00 */
[----:B------:R1:W4:Y:S01]  /*0090*/  LDC.64 R8, c[0x4][R0] ;  /* 0x0100000000087b82 */ /* 0x0003220000000a00 */
[----:B--2---:R-:W-:-:S04]  /*00a0*/  IADD3 R16, P0, PT, R1, UR4, RZ ;  /* 0x0000000401107c10 */ /* 0x004fc8000ff1e0ff */
[----:B0-----:R-:W-:Y:S01]  /*00b0*/  IADD3.X R2, PT, PT, RZ, UR5, RZ, P0, !PT ;  /* 0x00000005ff027c10 */ /* 0x001fe200087fe4ff */
[----:B------:R-:W-:Y:S02]  /*00c0*/  IMAD.MOV.U32 R6, RZ, RZ, R16 ;  /* 0x000000ffff067224 */ /* 0x000fe400078e0010 */
[----:B---3--:R-:W-:Y:S01]  /*00d0*/  IMAD.U32 R4, RZ, RZ, UR6 ;  /* 0x00000006ff047e24 */ /* 0x008fe2000f8e00ff */
[----:B------:R-:W-:Y:S01]  /*00e0*/  MOV R7, R2 ;  /* 0x0000000200077202 */ /* 0x000fe20000000f00 */
[----:B------:R-:W-:Y:S01]  /*00f0*/  IMAD.U32 R5, RZ, RZ, UR7 ;  /* 0x00000007ff057e24 */ /* 0x000fe2000f8e00ff */
[----:B-1----:R0:W-:Y:S06]  /*0100*/  STL.128 [R1], R12 ;  /* 0x0000000c01007387 */ /* 0x0021ec0000100c00 */
[----:B------:R-:W-:-:S07]  /*0110*/  LEPC R20, `(.L_x_0) ;  /* 0x000000001014794e */ /* 0x000fce0000000000 */
[----:B0---4-:R-:W-:Y:S05]  /*0120*/  CALL.ABS.NOINC R8 ;  /* 0x0000000008007343 */ /* 0x011fea0003c00000 */
.L_x_0:
[----:B------:R-:W0:Y:S08]  /*0130*/  LDC.64 R22, c[0x0][0x388] ;  /* 0x0000e200ff167b82 */ /* 0x000e300000000a00 */
[----:B------:R-:W1:Y:S01]  /*0140*/  LDC.64 R4, c[0x0][0x390] ;  /* 0x0000e400ff047b82 */ /* 0x000e620000000a00 */
[----:B0-----:R-:W-:-:S04]  /*0150*/  ISETP.NE.U32.AND P1, PT, R22, RZ, PT ;  /* 0x000000ff1600720c */ /* 0x001fc80003f25070 */
[----:B------:R-:W-:Y:S02]  /*0160*/  ISETP.NE.AND.EX P1, PT, R23, RZ, PT, P1 ;  /* 0x000000ff1700720c */ /* 0x000fe40003f25310 */
[----:B-1----:R-:W-:-:S04]  /*0170*/  ISETP.EQ.U32.AND P0, PT, R4, RZ, PT ;  /* 0x000000ff0400720c */ /* 0x002fc80003f02070 */
[----:B------:R-:W-:-:S13]  /*0180*/  ISETP.EQ.OR.EX P0, PT, R5, RZ, !P1, P0 ;  /* 0x000000ff0500720c */ /* 0x000fda0004f02700 */
[----:B------:R-:W-:Y:S05]  /*0190*/  @P0 EXIT ;  /* 0x000000000000094d */ /* 0x000fea0003800000 */
[C-C-:B------:R-:W-:Y:S01]  /*01a0*/  SHF.L.U64.HI R18, R22.reuse, 0x2, R23.reuse ;  /* 0x0000000216127819 */ /* 0x140fe20000010217 */
[----:B------:R-:W-:Y:S01]  /*01b0*/  IMAD.MOV.U32 R26, RZ, RZ, RZ ;  /* 0x000000ffff1a7224 */ /* 0x000fe200078e00ff */
[C---:B------:R-:W-:Y:S01]  /*01c0*/  SHF.L.U64.HI R28, R22.reuse, 0x1, R23 ;  /* 0x00000001161c7819 */ /* 0x040fe20000010217 */
[----:B------:R-:W-:Y:S01]  /*01d0*/  IMAD.MOV.U32 R23, RZ, RZ, RZ ;  /* 0x000000ffff177224 */ /* 0x000fe200078e00ff */
[----:B------:R-:W-:-:S07]  /*01e0*/  LOP3.LUT R25, R22, 0xfffffffc, RZ, 0xc0, !PT ;  /* 0xfffffffc16197812 */ /* 0x000fce00078ec0ff */
.L_x_19:
[----:B------:R-:W0:Y:S01]  /*01f0*/  LDCU.64 UR4, c[0x0][0x388] ;  /* 0x00007100ff0477ac */ /* 0x000e220008000a00 */
[----:B------:R-:W-:Y:S02]  /*0200*/  HFMA2 R24, -RZ, RZ, 0, 0 ;  /* 0x00000000ff187431 */ /* 0x000fe400000001ff */
[----:B------:R-:W-:Y:S01]  /*0210*/  IMAD.MOV.U32 R0, RZ, RZ, RZ ;  /* 0x000000ffff007224 */ /* 0x000fe200078e00ff */
[----:B0-----:R-:W-:-:S04]  /*0220*/  UISETP.GE.U32.AND UP0, UPT, UR4, 0x4, UPT ;  /* 0x000000040400788c */ /* 0x001fc8000bf06070 */
[----:B------:R-:W-:-:S09]  /*0230*/  UISETP.GE.U32.AND.EX UP0, UPT, UR5, URZ, UPT, UP0 ;  /* 0x000000ff0500728c */ /* 0x000fd2000bf06100 */
[----:B------:R-:W-:Y:S05]  /*0240*/  BRA.U !UP0, `(.L_x_1) ;  /* 0x0000000908207547 */ /* 0x000fea000b800000 */
[----:B------:R-:W0:Y:S01]  /*0250*/  LDCU UR4, c[0x0][0x38c] ;  /* 0x00007180ff0477ac */ /* 0x000e220008000800 */
[----:B------:R-:W-:Y:S01]  /*0260*/  BSSY.RECONVERGENT B6, `(.L_x_2) ;  /* 0x0000083000067945 */ /* 0x000fe20003800200 */
[----:B------:R-:W-:Y:S01]  /*0270*/  IMAD.MOV.U32 R24, RZ, RZ, R26 ;  /* 0x000000ffff187224 */ /* 0x000fe200078e001a */
[----:B------:R-:W-:Y:S01]  /*0280*/  MOV R19, R23 ;  /* 0x0000001700137202 */ /* 0x000fe20000000f00 */
[----:B------:R-:W-:Y:S02]  /*0290*/  IMAD.MOV.U32 R29, RZ, RZ, R25 ;  /* 0x000000ffff1d7224 */ /* 0x000fe400078e0019 */
[----:B0-----:R-:W-:-:S07]  /*02a0*/  IMAD.U32 R27, RZ, RZ, UR4 ;  /* 0x00000004ff1b7e24 */ /* 0x001fce000f8e00ff */
.L_x_11:
[----:B------:R-:W-:Y:S01]  /*02b0*/  MOV R4, R24 ;  /* 0x0000001800047202 */ /* 0x000fe20000000f00 */
[----:B------:R-:W-:Y:S01]  /*02c0*/  IMAD.MOV.U32 R5, RZ, RZ, R19 ;  /* 0x000000ffff057224 */ /* 0x000fe200078e0013 */
[----:B------:R-:W0:Y:S03]  /*02d0*/  LDCU UR4, c[0x0][0x380] ;  /* 0x00007000ff0477ac */ /* 0x000e260008000800 */
[----:B------:R-:W1:Y:S01]  /*02e0*/  I2F.U64 R0, R4 ;  /* 0x0000000400007312 */ /* 0x000e620000301000 */
[----:B------:R-:W-:Y:S01]  /*02f0*/  UMOV UR5, URZ ;  /* 0x000000ff00057c82 */ /* 0x000fe20008000000 */
[----:B-1----:R-:W-:-:S06]  /*0300*/  FADD R0, R0, 0.5 ;  /* 0x3f00000000007421 */ /* 0x002fcc0000000000 */
[----:B------:R-:W0:Y:S02]  /*0310*/  F2I.TRUNC.NTZ R31, R0 ;  /* 0x00000000001f7305 */ /* 0x000e24000020f100 */
[----:B0-----:R0:W5:Y:S06]  /*0320*/  TLD.LZ RZ, R31, R31, UR4, 1D, 0x1 ;  /* 0x00ff04ff1f1f7f66 */ /* 0x00116c00081e01ff */
[----:B------:R-:W1:Y:S01]  /*0330*/  F2F.F64.F32 R10, R0 ;  /* 0x00000000000a7310 */ /* 0x000e620000201800 */
[----:B------:R-:W-:Y:S01]  /*0340*/  MOV R17, 0x0 ;  /* 0x0000000000117802 */ /* 0x000fe20000000f00 */
[----:B------:R-:W-:Y:S01]  /*0350*/  IMAD.MOV.U32 R6, RZ, RZ, R16 ;  /* 0x000000ffff067224 */ /* 0x000fe200078e0010 */
[----:B------:R-:W-:Y:S01]  /*0360*/  IADD3 R29, P0, PT, R29, -0x4, RZ ;  /* 0xfffffffc1d1d7810 */ /* 0x000fe20007f1e0ff */
[----:B------:R-:W-:Y:S01]  /*0370*/  IMAD.MOV.U32 R7, RZ, RZ, R2 ;  /* 0x000000ffff077224 */ /* 0x000fe200078e0002 */
[----:B------:R2:W3:Y:S02]  /*0380*/  LDC.64 R8, c[0x4][R17] ;  /* 0x0100000011087b82 */ /* 0x0004e40000000a00 */
[----:B------:R-:W-:-:S02]  /*0390*/  IADD3.X R27, PT, PT, R27, -0x1, RZ, P0, !PT ;  /* 0xffffffff1b1b7810 */ /* 0x000fc400007fe4ff */
[----:B------:R-:W-:Y:S01]  /*03a0*/  ISETP.NE.U32.AND P0, PT, R29, RZ, PT ;  /* 0x000000ff1d00720c */ /* 0x000fe20003f05070 */
[----:B0-----:R-:W0:Y:S03]  /*03b0*/  LDCU.64 UR4, c[0x4][0x10] ;  /* 0x01000200ff0477ac */ /* 0x001e260008000a00 */
[----:B------:R-:W-:Y:S01]  /*03c0*/  ISETP.NE.AND.EX P0, PT, R27, RZ, PT, P0 ;  /* 0x000000ff1b00720c */ /* 0x000fe20003f05300 */
[----:B-1----:R2:W-:Y:S03]  /*03d0*/  STL.64 [R1], R10 ;  /* 0x0000000a01007387 */ /* 0x0025e60000100a00 */
[----:B------:R-:W-:Y:S01]  /*03e0*/  P2R R30, PR, RZ, 0x1 ;  /* 0x00000001ff1e7803 */ /* 0x000fe20000000000 */
[----:B0-----:R-:W-:Y:S01]  /*03f0*/  IMAD.U32 R4, RZ, RZ, UR4 ;  /* 0x00000004ff047e24 */ /* 0x001fe2000f8e00ff */
[----:B--2---:R-:W-:-:S07]  /*0400*/  MOV R5, UR5 ;  /* 0x0000000500057c02 */ /* 0x004fce0008000f00 */
[----:B------:R-:W-:-:S07]  /*0410*/  LEPC R20, `(.L_x_3) ;  /* 0x000000001014794e */ /* 0x000fce0000000000 */
[----:B---3-5:R-:W-:Y:S05]  /*0420*/  CALL.ABS.NOINC R8 ;  /* 0x0000000008007343 */ /* 0x028fea0003c00000 */
.L_x_3:
[----:B------:R-:W0:Y:S01]  /*0430*/  F2F.F64.F32 R10, R31 ;  /* 0x0000001f000a7310 */ /* 0x000e220000201800 */
[----:B------:R1:W2:Y:S01]  /*0440*/  LDC.64 R8, c[0x4][R17] ;  /* 0x0100000011087b82 */ /* 0x0002a20000000a00 */
[----:B------:R-:W3:Y:S01]  /*0450*/  LDCU.64 UR4, c[0x4][0x18] ;  /* 0x01000300ff0477ac */ /* 0x000ee20008000a00 */
[----:B------:R-:W-:Y:S01]  /*0460*/  IMAD.MOV.U32 R6, RZ, RZ, R16 ;  /* 0x000000ffff067224 */ /* 0x000fe200078e0010 */
[----:B------:R-:W-:Y:S01]  /*0470*/  MOV R7, R2 ;  /* 0x0000000200077202 */ /* 0x000fe20000000f00 */
[----:B0-----:R1:W-:Y:S01]  /*0480*/  STL.64 [R1], R10 ;  /* 0x0000000a01007387 */ /* 0x0013e20000100a00 */
[----:B---3--:R-:W-:Y:S01]  /*0490*/  MOV R4, UR4 ;  /* 0x0000000400047c02 */ /* 0x008fe20008000f00 */
[----:B------:R-:W-:-:S07]  /*04a0*/  IMAD.U32 R5, RZ, RZ, UR5 ;  /* 0x00000005ff057e24 */ /* 0x000fce000f8e00ff */
[----:B------:R-:W-:-:S07]  /*04b0*/  LEPC R20, `(.L_x_4) ;  /* 0x000000001014794e */ /* 0x000fce0000000000 */
[----:B-12---:R-:W-:Y:S05]  /*04c0*/  CALL.ABS.NOINC R8 ;  /* 0x0000000008007343 */ /* 0x006fea0003c00000 */
.L_x_4:
[----:B------:R-:W-:Y:S01]  /*04d0*/  IADD3 R6, P0, PT, R24, UR36, RZ ;  /* 0x0000002418067c10 */ /* 0x000fe2000ff1e0ff */
[----:B------:R-:W0:Y:S03]  /*04e0*/  LDCU UR4, c[0x0][0x380] ;  /* 0x00007000ff0477ac */ /* 0x000e260008000800 */
[----:B------:R-:W-:Y:S01]  /*04f0*/  IADD3.X R7, PT, PT, R19, UR37, RZ, P0, !PT ;  /* 0x0000002513077c10 */ /* 0x000fe200087fe4ff */
[----:B------:R-:W-:-:S03]  /*0500*/  UMOV UR5, URZ ;  /* 0x000000ff00057c82 */ /* 0x000fc60008000000 */
[----:B------:R-:W1:Y:S02]  /*0510*/  I2F.U64 R0, R6 ;  /* 0x0000000600007312 */ /* 0x000e640000301000 */
[----:B-1----:R-:W-:-:S06]  /*0520*/  FADD R0, R0, 0.5 ;  /* 0x3f00000000007421 */ /* 0x002fcc0000000000 */
[----:B------:R-:W0:Y:S02]  /*0530*/  F2I.TRUNC.NTZ R31, R0 ;  /* 0x00000000001f7305 */ /* 0x000e24000020f100 */
[----:B0-----:R0:W5:Y:S06]  /*0540*/  TLD.LZ RZ, R31, R31, UR4, 1D, 0x1 ;  /* 0x00ff04ff1f1f7f66 */ /* 0x00116c00081e01ff */
[----:B------:R-:W1:Y:S01]  /*0550*/  F2F.F64.F32 R10, R0 ;  /* 0x00000000000a7310 */ /* 0x000e620000201800 */
[----:B------:R2:W3:Y:S01]  /*0560*/  LDC.64 R8, c[0x4][R17] ;  /* 0x0100000011087b82 */ /* 0x0004e20000000a00 */
[----:B------:R-:W-:Y:S01]  /*0570*/  MOV R6, R16 ;  /* 0x0000001000067202 */ /* 0x000fe20000000f00 */
[----:B------:R-:W-:Y:S01]  /*0580*/  IMAD.MOV.U32 R7, RZ, RZ, R2 ;  /* 0x000000ffff077224 */ /* 0x000fe200078e0002 */
[----:B0-----:R-:W0:Y:S01]  /*0590*/  LDCU.64 UR4, c[0x4][0x10] ;  /* 0x01000200ff0477ac */ /* 0x001e220008000a00 */
[----:B-1----:R2:W-:Y:S01]  /*05a0*/  STL.64 [R1], R10 ;  /* 0x0000000a01007387 */ /* 0x0025e20000100a00 */
[----:B0-----:R-:W-:-:S02]  /*05b0*/  IMAD.U32 R4, RZ, RZ, UR4 ;  /* 0x00000004ff047e24 */ /* 0x001fc4000f8e00ff */
[----:B------:R-:W-:-:S07]  /*05c0*/  IMAD.U32 R5, RZ, RZ, UR5 ;  /* 0x00000005ff057e24 */ /* 0x000fce000f8e00ff */
[----:B------:R-:W-:-:S07]  /*05d0*/  LEPC R20, `(.L_x_5) ;  /* 0x000000001014794e */ /* 0x000fce0000000000 */
[----:B--23-5:R-:W-:Y:S05]  /*05e0*/  CALL.ABS.NOINC R8 ;  /* 0x0000000008007343 */ /* 0x02cfea0003c00000 */
.L_x_5:
[----:B------:R-:W0:Y:S01]  /*05f0*/  F2F.F64.F32 R10, R31 ;  /* 0x0000001f000a7310 */ /* 0x000e220000201800 */
[----:B------:R1:W2:Y:S01]  /*0600*/  LDC.64 R8, c[0x4][R17] ;  /* 0x0100000011087b82 */ /* 0x0002a20000000a00 */
[----:B------:R-:W3:Y:S01]  /*0610*/  LDCU.64 UR4, c[0x4][0x18] ;  /* 0x01000300ff0477ac */ /* 0x000ee20008000a00 */
[----:B------:R-:W-:Y:S02]  /*0620*/  IMAD.MOV.U32 R6, RZ, RZ, R16 ;  /* 0x000000ffff067224 */ /* 0x000fe400078e0010 */
[----:B------:R-:W-:Y:S01]  /*0630*/  IMAD.MOV.U32 R7, RZ, RZ, R2 ;  /* 0x000000ffff077224 */ /* 0x000fe200078e0002 */
[----:B0-----:R1:W-:Y:S01]  /*0640*/  STL.64 [R1], R10 ;  /* 0x0000000a01007387 */ /* 0x0013e20000100a00 */
[----:B---3--:R-:W-:Y:S01]  /*0650*/  IMAD.U32 R4, RZ, RZ, UR4 ;  /* 0x00000004ff047e24 */ /* 0x008fe2000f8e00ff */
[----:B------:R-:W-:-:S07]  /*0660*/  MOV R5, UR5 ;  /* 0x0000000500057c02 */ /* 0x000fce0008000f00 */
[----:B------:R-:W-:-:S07]  /*0670*/  LEPC R20, `(.L_x_6) ;  /* 0x000000001014794e */ /* 0x000fce0000000000 */
[----:B-12---:R-:W-:Y:S05]  /*0680*/  CALL.ABS.NOINC R8 ;  /* 0x0000000008007343 */ /* 0x006fea0003c00000 */
.L_x_6:
[----:B------:R-:W-:Y:S01]  /*0690*/  LEA R6, P0, R22, R24, 0x1 ;  /* 0x0000001816067211 */ /* 0x000fe200078008ff */
[----:B------:R-:W0:Y:S03]  /*06a0*/  LDCU UR4, c[0x0][0x380] ;  /* 0x00007000ff0477ac */ /* 0x000e260008000800 */
[----:B------:R-:W-:Y:S01]  /*06b0*/  IADD3.X R7, PT, PT, R19, R28, RZ, P0, !PT ;  /* 0x0000001c13077210 */ /* 0x000fe200007fe4ff */
        /* <DEDUP_REMOVED lines=15> */
.L_x_7:
        /* <DEDUP_REMOVED lines=10> */
.L_x_8:
[----:B------:R-:W0:Y:S01]  /*0850*/  LDC.64 R4, c[0x0][0x388] ;  /* 0x0000e200ff047b82 */ /* 0x000e220000000a00 */
[----:B------:R-:W-:Y:S01]  /*0860*/  MOV R6, R24 ;  /* 0x0000001800067202 */ /* 0x000fe20000000f00 */
[----:B------:R-:W-:Y:S01]  /*0870*/  IMAD.MOV.U32 R7, RZ, RZ, R19 ;  /* 0x000000ffff077224 */ /* 0x000fe200078e0013 */
[----:B------:R-:W1:Y:S01]  /*0880*/  LDCU UR4, c[0x0][0x380] ;  /* 0x00007000ff0477ac */ /* 0x000e620008000800 */
[----:B------:R-:W-:Y:S02]  /*0890*/  UMOV UR5, URZ ;  /* 0x000000ff00057c82 */ /* 0x000fe40008000000 */
[----:B0-----:R-:W-:-:S04]  /*08a0*/  IMAD.WIDE.U32 R6, R4, 0x3, R6 ;  /* 0x0000000304067825 */ /* 0x001fc800078e0006 */
[----:B------:R-:W-:-:S04]  /*08b0*/  IMAD R5, R5, 0x3, RZ ;  /* 0x0000000305057824 */ /* 0x000fc800078e02ff */
[----:B------:R-:W-:-:S04]  /*08c0*/  IMAD.IADD R7, R7, 0x1, R5 ;  /* 0x0000000107077824 */ /* 0x000fc800078e0205 */
[----:B------:R-:W0:Y:S02]  /*08d0*/  I2F.U64 R0, R6 ;  /* 0x0000000600007312 */ /* 0x000e240000301000 */
[----:B0-----:R-:W-:-:S06]  /*08e0*/  FADD R0, R0, 0.5 ;  /* 0x3f00000000007421 */ /* 0x001fcc0000000000 */
[----:B------:R-:W1:Y:S02]  /*08f0*/  F2I.TRUNC.NTZ R31, R0 ;  /* 0x00000000001f7305 */ /* 0x000e64000020f100 */
[----:B-1----:R0:W5:Y:S06]  /*0900*/  TLD.LZ RZ, R31, R31, UR4, 1D, 0x1 ;  /* 0x00ff04ff1f1f7f66 */ /* 0x00216c00081e01ff */
[----:B------:R-:W1:Y:S01]  /*0910*/  F2F.F64.F32 R10, R0 ;  /* 0x00000000000a7310 */ /* 0x000e620000201800 */
[----:B------:R2:W3:Y:S01]  /*0920*/  LDC.64 R8, c[0x4][R17] ;  /* 0x0100000011087b82 */ /* 0x0004e20000000a00 */
[----:B------:R-:W-:Y:S01]  /*0930*/  IMAD.MOV.U32 R6, RZ, RZ, R16 ;  /* 0x000000ffff067224 */ /* 0x000fe200078e0010 */
[----:B------:R-:W-:Y:S01]  /*0940*/  MOV R7, R2 ;  /* 0x0000000200077202 */ /* 0x000fe20000000f00 */
[----:B0-----:R-:W0:Y:S01]  /*0950*/  LDCU.64 UR4, c[0x4][0x10] ;  /* 0x01000200ff0477ac */ /* 0x001e220008000a00 */
[----:B-1----:R2:W-:Y:S01]  /*0960*/  STL.64 [R1], R10 ;  /* 0x0000000a01007387 */ /* 0x0025e20000100a00 */
[----:B0-----:R-:W-:Y:S01]  /*0970*/  MOV R4, UR4 ;  /* 0x0000000400047c02 */ /* 0x001fe20008000f00 */
[----:B------:R-:W-:-:S07]  /*0980*/  IMAD.U32 R5, RZ, RZ, UR5 ;  /* 0x00000005ff057e24 */ /* 0x000fce000f8e00ff */
[----:B------:R-:W-:-:S07]  /*0990*/  LEPC R20, `(.L_x_9) ;  /* 0x000000001014794e */ /* 0x000fce0000000000 */
[----:B--23-5:R-:W-:Y:S05]  /*09a0*/  CALL.ABS.NOINC R8 ;  /* 0x0000000008007343 */ /* 0x02cfea0003c00000 */
.L_x_9:
[----:B------:R-:W0:Y:S01]  /*09b0*/  F2F.F64.F32 R10, R31 ;  /* 0x0000001f000a7310 */ /* 0x000e220000201800 */
[----:B------:R1:W2:Y:S01]  /*09c0*/  LDC.64 R8, c[0x4][R17] ;  /* 0x0100000011087b82 */ /* 0x0002a20000000a00 */
[----:B------:R-:W3:Y:S01]  /*09d0*/  LDCU.64 UR4, c[0x4][0x18] ;  /* 0x01000300ff0477ac */ /* 0x000ee20008000a00 */
[----:B------:R-:W-:Y:S01]  /*09e0*/  MOV R6, R16 ;  /* 0x0000001000067202 */ /* 0x000fe20000000f00 */
[----:B------:R-:W-:Y:S01]  /*09f0*/  IMAD.MOV.U32 R7, RZ, RZ, R2 ;  /* 0x000000ffff077224 */ /* 0x000fe200078e0002 */
[----:B0-----:R1:W-:Y:S01]  /*0a00*/  STL.64 [R1], R10 ;  /* 0x0000000a01007387 */ /* 0x0013e20000100a00 */
[----:B---3--:R-:W-:Y:S02]  /*0a10*/  IMAD.U32 R4, RZ, RZ, UR4 ;  /* 0x00000004ff047e24 */ /* 0x008fe4000f8e00ff */
[----:B------:R-:W-:-:S07]  /*0a20*/  IMAD.U32 R5, RZ, RZ, UR5 ;  /* 0x00000005ff057e24 */ /* 0x000fce000f8e00ff */
[----:B------:R-:W-:-:S07]  /*0a30*/  LEPC R20, `(.L_x_10) ;  /* 0x000000001014794e */ /* 0x000fce0000000000 */
[----:B-12---:R-:W-:Y:S05]  /*0a40*/  CALL.ABS.NOINC R8 ;  /* 0x0000000008007343 */ /* 0x006fea0003c00000 */
.L_x_10:
[----:B------:R-:W-:Y:S02]  /*0a50*/  ISETP.NE.AND P6, PT, R30, RZ, PT ;  /* 0x000000ff1e00720c */ /* 0x000fe40003fc5270 */
[----:B------:R-:W-:-:S05]  /*0a60*/  LEA R24, P0, R22, R24, 0x2 ;  /* 0x0000001816187211 */ /* 0x000fca00078010ff */
[----:B------:R-:W-:-:S06]  /*0a70*/  IMAD.X R19, R19, 0x1, R18, P0 ;  /* 0x0000000113137824 */ /* 0x000fcc00000e0612 */
[----:B------:R-:W-:Y:S05]  /*0a80*/  @P6 BRA `(.L_x_11) ;  /* 0xfffffff800086947 */ /* 0x000fea000383ffff */
[----:B------:R-:W-:Y:S05]  /*0a90*/  BSYNC.RECONVERGENT B6 ;  /* 0x0000000000067941 */ /* 0x000fea0003800200 */
.L_x_2:
[----:B------:R-:W0:Y:S01]  /*0aa0*/  LDCU UR4, c[0x0][0x38c] ;  /* 0x00007180ff0477ac */ /* 0x000e220008000800 */
[----:B------:R-:W-:Y:S01]  /*0ab0*/  MOV R24, R25 ;  /* 0x0000001900187202 */ /* 0x000fe20000000f00 */
[----:B0-----:R-:W-:-:S07]  /*0ac0*/  IMAD.U32 R0, RZ, RZ, UR4 ;  /* 0x00000004ff007e24 */ /* 0x001fce000f8e00ff */
.L_x_1:
[----:B------:R-:W0:Y:S02]  /*0ad0*/  LDCU UR5, c[0x0][0x388] ;  /* 0x00007100ff0577ac */ /* 0x000e240008000800 */
[----:B0-----:R-:W-:-:S04]  /*0ae0*/  ULOP3.LUT UR4, UR5, 0x3, URZ, 0xc0, !UPT ;  /* 0x0000000305047892 */ /* 0x001fc8000f8ec0ff */
[----:B------:R-:W-:-:S04]  /*0af0*/  UISETP.NE.U32.AND UP0, UPT, UR4, URZ, UPT ;  /* 0x000000ff0400728c */ /* 0x000fc8000bf05070 */
[----:B------:R-:W-:-:S09]  /*0b00*/  UISETP.NE.AND.EX UP0, UPT, URZ, URZ, UPT, UP0 ;  /* 0x000000ffff00728c */ /* 0x000fd2000bf05300 */
[----:B------:R-:W-:Y:S05]  /*0b10*/  BRA.U !UP0, `(.L_x_12) ;  /* 0x0000000508ac7547 */ /* 0x000fea000b800000 */
[----:B------:R-:W-:-:S04]  /*0b20*/  UISETP.NE.U32.AND UP0, UPT, UR4, 0x1, UPT ;  /* 0x000000010400788c */ /* 0x000fc8000bf05070 */
[----:B------:R-:W-:-:S09]  /*0b30*/  UISETP.NE.AND.EX UP0, UPT, URZ, URZ, UPT, UP0 ;  /* 0x000000ffff00728c */ /* 0x000fd2000bf05300 */
[----:B------:R-:W-:Y:S05]  /*0b40*/  BRA.U !UP0, `(.L_x_13) ;  /* 0x0000000508087547 */ /* 0x000fea000b800000 */
[----:B------:R-:W0:Y:S01]  /*0b50*/  LDCU UR4, c[0x0][0x38c] ;  /* 0x00007180ff0477ac */ /* 0x000e220008000800 */
[----:B------:R-:W-:Y:S02]  /*0b60*/  IMAD R3, R0, UR5, RZ ;  /* 0x0000000500037c24 */ /* 0x000fe4000f8e02ff */
[----:B------:R-:W-:Y:S02]  /*0b70*/  IMAD.MOV.U32 R27, RZ, RZ, R23 ;  /* 0x000000ffff1b7224 */ /* 0x000fe400078e0017 */
[----:B------:R-:W-:Y:S01]  /*0b80*/  IMAD.WIDE.U32 R4, R24, UR5, R26 ;  /* 0x0000000518047c25 */ /* 0x000fe2000f8e001a */
[----:B------:R-:W-:-:S03]  /*0b90*/  UMOV UR5, URZ ;  /* 0x000000ff00057c82 */ /* 0x000fc60008000000 */
[----:B0-----:R-:W-:Y:S01]  /*0ba0*/  IMAD R3, R24, UR4, R3 ;  /* 0x0000000418037c24 */ /* 0x001fe2000f8e0203 */
[----:B------:R-:W0:Y:S04]  /*0bb0*/  LDCU UR4, c[0x0][0x380] ;  /* 0x00007000ff0477ac */ /* 0x000e280008000800 */
[----:B------:R-:W-:-:S04]  /*0bc0*/  IADD3 R5, PT, PT, R5, R3, RZ ;  /* 0x0000000305057210 */ /* 0x000fc80007ffe0ff */
[----:B------:R-:W1:Y:S02]  /*0bd0*/  I2F.U64 R0, R4 ;  /* 0x0000000400007312 */ /* 0x000e640000301000 */
[----:B-1----:R-:W-:-:S06]  /*0be0*/  FADD R0, R0, 0.5 ;  /* 0x3f00000000007421 */ /* 0x002fcc0000000000 */
[----:B------:R-:W0:Y:S02]  /*0bf0*/  F2I.TRUNC.NTZ R17, R0 ;  /* 0x0000000000117305 */ /* 0x000e24000020f100 */
[----:B0-----:R0:W5:Y:S06]  /*0c00*/  TLD.LZ RZ, R17, R17, UR4, 1D, 0x1 ;  /* 0x00ff04ff11117f66 */ /* 0x00116c00081e01ff */
[----:B------:R-:W1:Y:S01]  /*0c10*/  F2F.F64.F32 R10, R0 ;  /* 0x00000000000a7310 */ /* 0x000e620000201800 */
[----:B------:R-:W-:Y:S01]  /*0c20*/  MOV R19, 0x0 ;  /* 0x0000000000137802 */ /* 0x000fe20000000f00 */
[----:B------:R-:W-:Y:S01]  /*0c30*/  IMAD.MOV.U32 R7, RZ, RZ, R2 ;  /* 0x000000ffff077224 */ /* 0x000fe200078e0002 */
[----:B------:R-:W-:-:S02]  /*0c40*/  MOV R6, R16 ;  /* 0x0000001000067202 */ /* 0x000fc40000000f00 */
[----:B------:R2:W3:Y:S01]  /*0c50*/  LDC.64 R8, c[0x4][R19] ;  /* 0x0100000013087b82 */ /* 0x0004e20000000a00 */
[----:B0-----:R-:W0:Y:S01]  /*0c60*/  LDCU.64 UR4, c[0x4][0x10] ;  /* 0x01000200ff0477ac */ /* 0x001e220008000a00 */
[----:B-1----:R2:W-:Y:S01]  /*0c70*/  STL.64 [R1], R10 ;  /* 0x0000000a01007387 */ /* 0x0025e20000100a00 */
[----:B0-----:R-:W-:Y:S02]  /*0c80*/  IMAD.U32 R4, RZ, RZ, UR4 ;  /* 0x00000004ff047e24 */ /* 0x001fe4000f8e00ff */
[----:B------:R-:W-:-:S07]  /*0c90*/  IMAD.U32 R5, RZ, RZ, UR5 ;  /* 0x00000005ff057e24 */ /* 0x000fce000f8e00ff */
[----:B------:R-:W-:-:S07]  /*0ca0*/  LEPC R20, `(.L_x_14) ;  /* 0x000000001014794e */ /* 0x000fce0000000000 */
[----:B--23-5:R-:W-:Y:S05]  /*0cb0*/  CALL.ABS.NOINC R8 ;  /* 0x0000000008007343 */ /* 0x02cfea0003c00000 */
.L_x_14:
[----:B------:R-:W0:Y:S01]  /*0cc0*/  F2F.F64.F32 R10, R17 ;  /* 0x00000011000a7310 */ /* 0x000e220000201800 */
[----:B------:R1:W2:Y:S01]  /*0cd0*/  LDC.64 R8, c[0x4][R19] ;  /* 0x0100000013087b82 */ /* 0x0002a20000000a00 */
[----:B------:R-:W3:Y:S01]  /*0ce0*/  LDCU.64 UR4, c[0x4][0x18] ;  /* 0x01000300ff0477ac */ /* 0x000ee20008000a00 */
[----:B------:R-:W-:Y:S01]  /*0cf0*/  MOV R6, R16 ;  /* 0x0000001000067202 */ /* 0x000fe20000000f00 */
[----:B------:R-:W-:Y:S01]  /*0d00*/  IMAD.MOV.U32 R7, RZ, RZ, R2 ;  /* 0x000000ffff077224 */ /* 0x000fe200078e0002 */
[----:B0-----:R1:W-:Y:S01]  /*0d10*/  STL.64 [R1], R10 ;  /* 0x0000000a01007387 */ /* 0x0013e20000100a00 */
[----:B---3--:R-:W-:Y:S01]  /*0d20*/  MOV R4, UR4 ;  /* 0x0000000400047c02 */ /* 0x008fe20008000f00 */
[----:B------:R-:W-:-:S07]  /*0d30*/  IMAD.U32 R5, RZ, RZ, UR5 ;  /* 0x00000005ff057e24 */ /* 0x000fce000f8e00ff */
[----:B------:R-:W-:-:S07]  /*0d40*/  LEPC R20, `(.L_x_15) ;  /* 0x000000001014794e */ /* 0x000fce0000000000 */
[----:B-12---:R-:W-:Y:S05]  /*0d50*/  CALL.ABS.NOINC R8 ;  /* 0x0000000008007343 */ /* 0x006fea0003c00000 */
.L_x_15:
[----:B------:R-:W0:Y:S01]  /*0d60*/  LDCU.64 UR4, c[0x0][0x388] ;  /* 0x00007100ff0477ac */ /* 0x000e220008000a00 */
[----:B------:R-:W-:Y:S01]  /*0d70*/  IADD3 R3, PT, PT, R24, 0x1, RZ ;  /* 0x0000000118037810 */ /* 0x000fe20007ffe0ff */
[----:B------:R-:W-:-:S04]  /*0d80*/  IMAD.MOV.U32 R27, RZ, RZ, R23 ;  /* 0x000000ffff1b7224 */ /* 0x000fc800078e0017 */
[C---:B0-----:R-:W-:Y:S01]  /*0d90*/  IMAD.WIDE.U32 R6, R3.reuse, UR4, R26 ;  /* 0x0000000403067c25 */ /* 0x041fe2000f8e001a */
[----:B------:R-:W0:Y:S03]  /*0da0*/  LDCU UR4, c[0x0][0x380] ;  /* 0x00007000ff0477ac */ /* 0x000e260008000800 */
[----:B------:R-:W-:Y:S01]  /*0db0*/  IMAD R7, R3, UR5, R7 ;  /* 0x0000000503077c24 */ /* 0x000fe2000f8e0207 */
        /* <DEDUP_REMOVED lines=11> */
[----:B0-----:R-:W-:Y:S01]  /*0e70*/  MOV R4, UR4 ;  /* 0x0000000400047c02 */ /* 0x001fe20008000f00 */
[----:B------:R-:W-:-:S07]  /*0e80*/  IMAD.U32 R5, RZ, RZ, UR5 ;  /* 0x00000005ff057e24 */ /* 0x000fce000f8e00ff */
[----:B------:R-:W-:-:S07]  /*0e90*/  LEPC R20, `(.L_x_16) ;  /* 0x000000001014794e */ /* 0x000fce0000000000 */
[----:B--23-5:R-:W-:Y:S05]  /*0ea0*/  CALL.ABS.NOINC R8 ;  /* 0x0000000008007343 */ /* 0x02cfea0003c00000 */
.L_x_16:
        /* <DEDUP_REMOVED lines=10> */
.L_x_17:
[----:B------:R-:W-:Y:S01]  /*0f50*/  IADD3 R24, PT, PT, R24, 0x2, RZ ;  /* 0x0000000218187810 */ /* 0x000fe20007ffe0ff */
[----:B------:R-:W-:-:S07]  /*0f60*/  IMAD.MOV.U32 R0, RZ, RZ, RZ ;  /* 0x000000ffff007224 */ /* 0x000fce00078e00ff */
.L_x_13:
[----:B------:R-:W0:Y:S02]  /*0f70*/  LDCU UR5, c[0x0][0x388] ;  /* 0x00007100ff0577ac */ /* 0x000e240008000800 */
[----:B0-----:R-:W-:-:S04]  /*0f80*/  ULOP3.LUT UR4, UR5, 0x1, URZ, 0xc0, !UPT ;  /* 0x0000000105047892 */ /* 0x001fc8000f8ec0ff */
[----:B------:R-:W-:-:S04]  /*0f90*/  UISETP.NE.U32.AND UP0, UPT, UR4, 0x1, UPT ;  /* 0x000000010400788c */ /* 0x000fc8000bf05070 */
[----:B------:R-:W-:-:S09]  /*0fa0*/  UISETP.NE.U32.AND.EX UP0, UPT, URZ, URZ, UPT, UP0 ;  /* 0x000000ffff00728c */ /* 0x000fd2000bf05100 */
[----:B------:R-:W-:Y:S05]  /*0fb0*/  BRA.U UP0, `(.L_x_12) ;  /* 0x0000000100847547 */ /* 0x000fea000b800000 */
[----:B------:R-:W0:Y:S01]  /*0fc0*/  LDCU UR4, c[0x0][0x38c] ;  /* 0x00007180ff0477ac */ /* 0x000e220008000800 */
[----:B------:R-:W-:Y:S01]  /*0fd0*/  MOV R27, R23 ;  /* 0x00000017001b7202 */ /* 0x000fe20000000f00 */
[----:B------:R-:W-:Y:S02]  /*0fe0*/  IMAD R3, R0, UR5, RZ ;  /* 0x0000000500037c24 */ /* 0x000fe4000f8e02ff */
[----:B------:R-:W-:Y:S01]  /*0ff0*/  IMAD.WIDE.U32 R4, R24, UR5, R26 ;  /* 0x0000000518047c25 */ /* 0x000fe2000f8e001a */
[----:B------:R-:W-:-:S03]  /*1000*/  UMOV UR5, URZ ;  /* 0x000000ff00057c82 */ /* 0x000fc60008000000 */
[----:B0-----:R-:W-:Y:S01]  /*1010*/  IMAD R3, R24, UR4, R3 ;  /* 0x0000000418037c24 */ /* 0x001fe2000f8e0203 */
[----:B------:R-:W0:Y:S03]  /*1020*/  LDCU UR4, c[0x0][0x380] ;  /* 0x00007000ff0477ac */ /* 0x000e260008000800 */
[----:B------:R-:W-:-:S04]  /*1030*/  IMAD.IADD R5, R5, 0x1, R3 ;  /* 0x0000000105057824 */ /* 0x000fc800078e0203 */
        /* <DEDUP_REMOVED lines=11> */
[----:B0-----:R-:W-:Y:S01]  /*10f0*/  MOV R4, UR4 ;  /* 0x0000000400047c02 */ /* 0x001fe20008000f00 */
[----:B------:R-:W-:-:S07]  /*1100*/  IMAD.U32 R5, RZ, RZ, UR5 ;  /* 0x00000005ff057e24 */ /* 0x000fce000f8e00ff */
[----:B------:R-:W-:-:S07]  /*1110*/  LEPC R20, `(.L_x_18) ;  /* 0x000000001014794e */ /* 0x000fce0000000000 */
[----:B--23-5:R-:W-:Y:S05]  /*1120*/  CALL.ABS.NOINC R8 ;  /* 0x0000000008007343 */ /* 0x02cfea0003c00000 */
.L_x_18:
        /* <DEDUP_REMOVED lines=10> */
.L_x_12:
[----:B------:R-:W0:Y:S01]  /*11d0*/  LDCU.64 UR4, c[0x0][0x390] ;  /* 0x00007200ff0477ac */ /* 0x000e220008000a00 */
[----:B------:R-:W-:-:S04]  /*11e0*/  IADD3 R26, P0, PT, R26, 0x1, RZ ;  /* 0x000000011a1a7810 */ /* 0x000fc80007f1e0ff */
[----:B------:R-:W-:Y:S02]  /*11f0*/  IADD3.X R23, PT, PT, RZ, R23, RZ, P0, !PT ;  /* 0x00000017ff177210 */ /* 0x000fe400007fe4ff */
[----:B0-----:R-:W-:-:S04]  /*1200*/  ISETP.GE.U32.AND P0, PT, R26, UR4, PT ;  /* 0x000000041a007c0c */ /* 0x001fc8000bf06070 */
[----:B------:R-:W-:-:S13]  /*1210*/  ISETP.GE.U32.AND.EX P0, PT, R23, UR5, PT, P0 ;  /* 0x0000000517007c0c */ /* 0x000fda000bf06100 */
[----:B------:R-:W-:Y:S05]  /*1220*/  @!P0 BRA `(.L_x_19) ;  /* 0xffffffec00f08947 */ /* 0x000fea000383ffff */
[----:B------:R-:W-:Y:S05]  /*1230*/  EXIT ;  /* 0x000000000000794d */ /* 0x000fea0003800000 */
.L_x_20:
[----:B------:R-:W-:-:S00]  /*1240*/  BRA `(.L_x_20) ;  /* 0xfffffffc00fc7947 */ /* 0x000fc0000383ffff */
[----:B------:R-:W-:-:S00]  /*1250*/  NOP ;  /* 0x0000000000007918 */ /* 0x000fc00000000000 */
        /* <DEDUP_REMOVED lines=10> */
.L_x_21:


//--------------------- .nv.global.init           --------------------------
	.section	.nv.global.init,"aw",@progbits
.nv.global.init:
	.type		$str$1,@object
	.size		$str$1,($str$2 - $str$1)
$str$1:
        /*0000*/ 	.byte	0x75, 0x20, 0x3d, 0x20, 0x25, 0x66, 0x0a, 0x00
	.type		$str$2,@object
	.size		$str$2,($str - $str$2)
$str$2:
        /*0008*/ 	.byte	0x61, 0x78, 0x20, 0x3d, 0x20, 0x25, 0x66, 0x0a, 0x00
	.type		$str,@object
	.size		$str,(.L_0 - $str)
$str:
        /*0011*/ 	.byte	0x0a, 0x57, 0x69, 0x64, 0x74, 0x68, 0x3a, 0x20, 0x25, 0x64, 0x2c, 0x20, 0x48, 0x65, 0x69, 0x67
        /*0021*/ 	.byte	0x68, 0x74, 0x3a, 0x20, 0x25, 0x64, 0x0a, 0x00
.L_0:


//--------------------- .nv.shared.reserved.0     --------------------------
	.section	.nv.shared.reserved.0,"aw",@nobits
	.weak		__nv_reservedSMEM_offset_0_alias
	.size		__nv_reservedSMEM_offset_0_alias, 0, 64
	.other		__nv_reservedSMEM_offset_0_alias,@"STO_CUDA_RESERVED_SHARED STV_DEFAULT"
__nv_reservedSMEM_offset_0_alias:
	.zero		0
	.zero		64


//--------------------- .nv.constant0._Z5fetchymm --------------------------
	.section	.nv.constant0._Z5fetchymm,"a",@progbits
	.sectionflags	@""
	.align	4
.nv.constant0._Z5fetchymm:
	.zero		920


//--------------------- SYMBOLS --------------------------

	.type		.nv.reservedSmem.offset0,@object
	.size		.nv.reservedSmem.offset0,0x4
	.type		vprintf,@function
